//
// Generated by NVIDIA NVVM Compiler
//
// Compiler Build ID: CL-36424714
// Cuda compilation tools, release 13.0, V13.0.88
// Based on NVVM 20.0.0
//

.version 9.0
.target sm_100
.address_size 64

	// .globl	_Z10mulElementPiS_S_iii

.visible .entry _Z10mulElementPiS_S_iii(
	.param .u64 .ptr .align 1 _Z10mulElementPiS_S_iii_param_0,
	.param .u64 .ptr .align 1 _Z10mulElementPiS_S_iii_param_1,
	.param .u64 .ptr .align 1 _Z10mulElementPiS_S_iii_param_2,
	.param .u32 _Z10mulElementPiS_S_iii_param_3,
	.param .u32 _Z10mulElementPiS_S_iii_param_4,
	.param .u32 _Z10mulElementPiS_S_iii_param_5
)
{


	ret;

}


// ===== COMPILED SASS (sm_100) =====

	.target	sm_100

	.elftype	@"ET_EXEC"


//--------------------- .note.nv.tkinfo           --------------------------
	.section	.note.nv.tkinfo,"",@"SHT_NOTE"
	.sectionflags	@"SHF_NOTE_NV_TKINFO"
	.tkinfo
        /*0018*/ 	.word	0x00000002
        /*0030*/ 	.string	""
        /*0030*/ 	.string	"ptxas"
        /*0030*/ 	.string	"Cuda compilation tools, release 13.0, V13.0.88"
        /*0030*/ 	.string	"Build cuda_13.0.r13.0/compiler.36424714_0"
        /*0030*/ 	.string	"-arch sm_100 -m 64 "



//--------------------- .note.nv.cuinfo           --------------------------
	.section	.note.nv.cuinfo,"",@"SHT_NOTE"
	.sectionflags	@"SHF_NOTE_NV_CUINFO"
        /*0018*/ 	.short	0x0002
        /*001a*/ 	.short	0x0064
        /*001c*/ 	.short	0x0082
	.zero		2


//--------------------- .nv.info                  --------------------------
	.section	.nv.info,"",@"SHT_CUDA_INFO"
	.align	4


	//----- nvinfo : EIATTR_REGCOUNT
	.align		4
        /*0000*/ 	.byte	0x04, 0x2f
        /*0002*/ 	.short	(.L_1 - .L_0)
	.align		4
.L_0:
        /*0004*/ 	.word	index@(_Z10mulElementPiS_S_iii)
        /*0008*/ 	.word	0x00000004


	//----- nvinfo : EIATTR_FRAME_SIZE
	.align		4
.L_1:
        /*000c*/ 	.byte	0x04, 0x11
        /*000e*/ 	.short	(.L_3 - .L_2)
	.align		4
.L_2:
        /*0010*/ 	.word	index@(_Z10mulElementPiS_S_iii)
        /*0014*/ 	.word	0x00000000


	//----- nvinfo : EIATTR_MIN_STACK_SIZE
	.align		4
.L_3:
        /*0018*/ 	.byte	0x04, 0x12
        /*001a*/ 	.short	(.L_5 - .L_4)
	.align		4
.L_4:
        /*001c*/ 	.word	index@(_Z10mulElementPiS_S_iii)
        /*0020*/ 	.word	0x00000000
.L_5:


//--------------------- .nv.compat                --------------------------
	.section	.nv.compat,"",@"SHT_CUDA_COMPAT_INFO"
	.align	4
        /*0000*/ 	.byte	0x02, 0x09, 0x00, 0x00, 0x02, 0x02, 0x01, 0x00, 0x02, 0x05, 0x05, 0x00, 0x03, 0x07, 0x01, 0x01
        /*0010*/ 	.byte	0x02, 0x03, 0x00, 0x00, 0x02, 0x06, 0x01, 0x00, 0x04, 0x0b, 0x08, 0x00, 0x09, 0x00, 0x00, 0x00
        /*0020*/ 	.byte	0x00, 0x00, 0x00, 0x00


//--------------------- .nv.info._Z10mulElementPiS_S_iii --------------------------
	.section	.nv.info._Z10mulElementPiS_S_iii,"",@"SHT_CUDA_INFO"
	.sectionflags	@""
	.align	4


	//----- nvinfo : EIATTR_CUDA_API_VERSION
	.align		4
        /*0000*/ 	.byte	0x04, 0x37
        /*0002*/ 	.short	(.L_7 - .L_6)
.L_6:
        /*0004*/ 	.word	0x00000082


	//----- nvinfo : EIATTR_KPARAM_INFO
	.align		4
.L_7:
        /*0008*/ 	.byte	0x04, 0x17
        /*000a*/ 	.short	(.L_9 - .L_8)
.L_8:
        /*000c*/ 	.word	0x00000000
        /*0010*/ 	.short	0x0005
        /*0012*/ 	.short	0x0020
        /*0014*/ 	.byte	0x00, 0xf0, 0x11, 0x00


	//----- nvinfo : EIATTR_KPARAM_INFO
	.align		4
.L_9:
        /*0018*/ 	.byte	0x04, 0x17
        /*001a*/ 	.short	(.L_11 - .L_10)
.L_10:
        /*001c*/ 	.word	0x00000000
        /*0020*/ 	.short	0x0004
        /*0022*/ 	.short	0x001c
        /*0024*/ 	.byte	0x00, 0xf0, 0x11, 0x00


	//----- nvinfo : EIATTR_KPARAM_INFO
	.align		4
.L_11:
        /*0028*/ 	.byte	0x04, 0x17
        /*002a*/ 	.short	(.L_13 - .L_12)
.L_12:
        /*002c*/ 	.word	0x00000000
        /*0030*/ 	.short	0x0003
        /*0032*/ 	.short	0x0018
        /*0034*/ 	.byte	0x00, 0xf0, 0x11, 0x00


	//----- nvinfo : EIATTR_KPARAM_INFO
	.align		4
.L_13:
        /*0038*/ 	.byte	0x04, 0x17
        /*003a*/ 	.short	(.L_15 - .L_14)
.L_14:
        /*003c*/ 	.word	0x00000000
        /*0040*/ 	.short	0x0002
        /*0042*/ 	.short	0x0010
        /*0044*/ 	.byte	0x00, 0xf5, 0x21, 0x00


	//----- nvinfo : EIATTR_KPARAM_INFO
	.align		4
.L_15:
        /*0048*/ 	.byte	0x04, 0x17
        /*004a*/ 	.short	(.L_17 - .L_16)
.L_16:
        /*004c*/ 	.word	0x00000000
        /*0050*/ 	.short	0x0001
        /*0052*/ 	.short	0x0008
        /*0054*/ 	.byte	0x00, 0xf5, 0x21, 0x00


	//----- nvinfo : EIATTR_KPARAM_INFO
	.align		4
.L_17:
        /*0058*/ 	.byte	0x04, 0x17
        /*005a*/ 	.short	(.L_19 - .L_18)
.L_18:
        /*005c*/ 	.word	0x00000000
        /*0060*/ 	.short	0x0000
        /*0062*/ 	.short	0x0000
        /*0064*/ 	.byte	0x00, 0xf5, 0x21, 0x00


	//----- nvinfo : EIATTR_SPARSE_MMA_MASK
	.align		4
.L_19:
        /*0068*/ 	.byte	0x03, 0x50
        /*006a*/ 	.short	0x0000


	//----- nvinfo : EIATTR_MAXREG_COUNT
	.align		4
        /*006c*/ 	.byte	0x03, 0x1b
        /*006e*/ 	.short	0x00ff


	//----- nvinfo : EIATTR_MERCURY_ISA_VERSION
	.align		4
        /*0070*/ 	.byte	0x03, 0x5f
        /*0072*/ 	.short	0x0101


	//----- nvinfo : EIATTR_VRC_CTA_INIT_COUNT
	.align		4
        /*0074*/ 	.byte	0x02, 0x4a
	.zero		1
	.zero		1


	//----- nvinfo : EIATTR_EXIT_INSTR_OFFSETS
	.align		4
        /*0078*/ 	.byte	0x04, 0x1c
        /*007a*/ 	.short	(.L_21 - .L_20)


	//   ....[0]....
.L_20:
        /*007c*/ 	.word	0x00000010


	//----- nvinfo : EIATTR_CBANK_PARAM_SIZE
	.align		4
.L_21:
        /*0080*/ 	.byte	0x03, 0x19
        /*0082*/ 	.short	0x0024


	//----- nvinfo : EIATTR_PARAM_CBANK
	.align		4
        /*0084*/ 	.byte	0x04, 0x0a
        /*0086*/ 	.short	(.L_23 - .L_22)
	.align		4
.L_22:
        /*0088*/ 	.word	index@(.nv.constant0._Z10mulElementPiS_S_iii)
        /*008c*/ 	.short	0x0380
        /*008e*/ 	.short	0x0024


	//----- nvinfo : EIATTR_SW_WAR
	.align		4
.L_23:
        /*0090*/ 	.byte	0x04, 0x36
        /*0092*/ 	.short	(.L_25 - .L_24)
.L_24:
        /*0094*/ 	.word	0x00000008
.L_25:


//--------------------- .nv.callgraph             --------------------------
	.section	.nv.callgraph,"",@"SHT_CUDA_CALLGRAPH"
	.align	4
	.sectionentsize	8
	.align		4
        /*0000*/ 	.word	0x00000000
	.align		4
        /*0004*/ 	.word	0xffffffff
	.align		4
        /*0008*/ 	.word	0x00000000
	.align		4
        /*000c*/ 	.word	0xfffffffe
	.align		4
        /*0010*/ 	.word	0x00000000
	.align		4
        /*0014*/ 	.word	0xfffffffd
	.align		4
        /*0018*/ 	.word	0x00000000
	.align		4
        /*001c*/ 	.word	0xfffffffc


//--------------------- .text._Z10mulElementPiS_S_iii --------------------------
	.section	.text._Z10mulElementPiS_S_iii,"ax",@progbits
	.align	128
        .global         _Z10mulElementPiS_S_iii
        .type           _Z10mulElementPiS_S_iii,@function
        .size           _Z10mulElementPiS_S_iii,(.L_x_1 - _Z10mulElementPiS_S_iii)
        .other          _Z10mulElementPiS_S_iii,@"STO_CUDA_ENTRY STV_DEFAULT"
_Z10mulElementPiS_S_iii:
.text._Z10mulElementPiS_S_iii:
[----:B------:R-:W-:Y:S01]  /*0000*/  LDC R1, c[0x0][0x37c] ;  /* 0x0000df00ff017b82 */ /* 0x000fe20000000800 */
[----:B------:R-:W-:Y:S05]  /*0010*/  EXIT ;  /* 0x000000000000794d */ /* 0x000fea0003800000 */
.L_x_0:
[----:B------:R-:W-:-:S00]  /*0020*/  BRA `(.L_x_0) ;  /* 0xfffffffc00fc7947 */ /* 0x000fc0000383ffff */
[----:B------:R-:W-:-:S00]  /*0030*/  NOP ;  /* 0x0000000000007918 */ /* 0x000fc00000000000 */
        /* <DEDUP_REMOVED lines=12> */
.L_x_1:


//--------------------- .nv.shared.reserved.0     --------------------------
	.section	.nv.shared.reserved.0,"aw",@nobits
	.weak		__nv_reservedSMEM_offset_0_alias
	.size		__nv_reservedSMEM_offset_0_alias, 0, 64
	.other		__nv_reservedSMEM_offset_0_alias,@"STO_CUDA_RESERVED_SHARED STV_DEFAULT"
__nv_reservedSMEM_offset_0_alias:
	.zero		0
	.zero		64


//--------------------- .nv.constant0._Z10mulElementPiS_S_iii --------------------------
	.section	.nv.constant0._Z10mulElementPiS_S_iii,"a",@progbits
	.sectionflags	@""
	.align	4
.nv.constant0._Z10mulElementPiS_S_iii:
	.zero		932


//--------------------- SYMBOLS --------------------------

	.type		.nv.reservedSmem.offset0,@object
	.size		.nv.reservedSmem.offset0,0x4
